//
// Generated by NVIDIA NVVM Compiler
//
// Compiler Build ID: CL-36424714
// Cuda compilation tools, release 13.0, V13.0.88
// Based on NVVM 20.0.0
//

.version 9.0
.target sm_100
.address_size 64

	// .globl	_Z3maxPiS_

.visible .entry _Z3maxPiS_(
	.param .u64 .ptr .align 1 _Z3maxPiS__param_0,
	.param .u64 .ptr .align 1 _Z3maxPiS__param_1
)
{
	.reg .b32 	%r<9>;
	.reg .b64 	%rd<9>;

	ld.param.u64 	%rd1, [_Z3maxPiS__param_0];
	ld.param.u64 	%rd2, [_Z3maxPiS__param_1];
	cvta.to.global.u64 	%rd3, %rd1;
	mov.u32 	%r1, %ctaid.x;
	mov.u32 	%r2, %ntid.x;
	mov.u32 	%r3, %tid.x;
	mad.lo.s32 	%r4, %r1, %r2, %r3;
	shl.b32 	%r5, %r4, 1;
	mul.wide.s32 	%rd4, %r5, 4;
	add.s64 	%rd5, %rd3, %rd4;
	ld.global.u32 	%r6, [%rd5];
	ld.global.u32 	%r7, [%rd5+4];
	cvta.to.global.u64 	%rd6, %rd2;
	max.s32 	%r8, %r6, %r7;
	mul.wide.s32 	%rd7, %r4, 4;
	add.s64 	%rd8, %rd6, %rd7;
	st.global.u32 	[%rd8], %r8;
	ret;

}


// ===== COMPILED SASS (sm_100) =====

	.target	sm_100

	.elftype	@"ET_EXEC"


//--------------------- .note.nv.tkinfo           --------------------------
	.section	.note.nv.tkinfo,"",@"SHT_NOTE"
	.sectionflags	@"SHF_NOTE_NV_TKINFO"
	.tkinfo
        /*0018*/ 	.word	0x00000002
        /*0030*/ 	.string	""
        /*0030*/ 	.string	"ptxas"
        /*0030*/ 	.string	"Cuda compilation tools, release 13.0, V13.0.88"
        /*0030*/ 	.string	"Build cuda_13.0.r13.0/compiler.36424714_0"
        /*0030*/ 	.string	"-arch sm_100 -m 64 "



//--------------------- .note.nv.cuinfo           --------------------------
	.section	.note.nv.cuinfo,"",@"SHT_NOTE"
	.sectionflags	@"SHF_NOTE_NV_CUINFO"
        /*0018*/ 	.short	0x0002
        /*001a*/ 	.short	0x0064
        /*001c*/ 	.short	0x0082
	.zero		2


//--------------------- .nv.info                  --------------------------
	.section	.nv.info,"",@"SHT_CUDA_INFO"
	.align	4


	//----- nvinfo : EIATTR_REGCOUNT
	.align		4
        /*0000*/ 	.byte	0x04, 0x2f
        /*0002*/ 	.short	(.L_1 - .L_0)
	.align		4
.L_0:
        /*0004*/ 	.word	index@(_Z3maxPiS_)
        /*0008*/ 	.word	0x0000000c


	//----- nvinfo : EIATTR_FRAME_SIZE
	.align		4
.L_1:
        /*000c*/ 	.byte	0x04, 0x11
        /*000e*/ 	.short	(.L_3 - .L_2)
	.align		4
.L_2:
        /*0010*/ 	.word	index@(_Z3maxPiS_)
        /*0014*/ 	.word	0x00000000


	//----- nvinfo : EIATTR_MIN_STACK_SIZE
	.align		4
.L_3:
        /*0018*/ 	.byte	0x04, 0x12
        /*001a*/ 	.short	(.L_5 - .L_4)
	.align		4
.L_4:
        /*001c*/ 	.word	index@(_Z3maxPiS_)
        /*0020*/ 	.word	0x00000000
.L_5:


//--------------------- .nv.compat                --------------------------
	.section	.nv.compat,"",@"SHT_CUDA_COMPAT_INFO"
	.align	4
        /*0000*/ 	.byte	0x02, 0x09, 0x00, 0x00, 0x02, 0x02, 0x01, 0x00, 0x02, 0x05, 0x05, 0x00, 0x03, 0x07, 0x01, 0x01
        /*0010*/ 	.byte	0x02, 0x03, 0x00, 0x00, 0x02, 0x06, 0x01, 0x00, 0x04, 0x0b, 0x08, 0x00, 0x09, 0x00, 0x00, 0x00
        /*0020*/ 	.byte	0x00, 0x00, 0x00, 0x00


//--------------------- .nv.info._Z3maxPiS_       --------------------------
	.section	.nv.info._Z3maxPiS_,"",@"SHT_CUDA_INFO"
	.sectionflags	@""
	.align	4


	//----- nvinfo : EIATTR_CUDA_API_VERSION
	.align		4
        /*0000*/ 	.byte	0x04, 0x37
        /*0002*/ 	.short	(.L_7 - .L_6)
.L_6:
        /*0004*/ 	.word	0x00000082


	//----- nvinfo : EIATTR_KPARAM_INFO
	.align		4
.L_7:
        /*0008*/ 	.byte	0x04, 0x17
        /*000a*/ 	.short	(.L_9 - .L_8)
.L_8:
        /*000c*/ 	.word	0x00000000
        /*0010*/ 	.short	0x0001
        /*0012*/ 	.short	0x0008
        /*0014*/ 	.byte	0x00, 0xf5, 0x21, 0x00


	//----- nvinfo : EIATTR_KPARAM_INFO
	.align		4
.L_9:
        /*0018*/ 	.byte	0x04, 0x17
        /*001a*/ 	.short	(.L_11 - .L_10)
.L_10:
        /*001c*/ 	.word	0x00000000
        /*0020*/ 	.short	0x0000
        /*0022*/ 	.short	0x0000
        /*0024*/ 	.byte	0x00, 0xf5, 0x21, 0x00


	//----- nvinfo : EIATTR_SPARSE_MMA_MASK
	.align		4
.L_11:
        /*0028*/ 	.byte	0x03, 0x50
        /*002a*/ 	.short	0x0000


	//----- nvinfo : EIATTR_MAXREG_COUNT
	.align		4
        /*002c*/ 	.byte	0x03, 0x1b
        /*002e*/ 	.short	0x00ff


	//----- nvinfo : EIATTR_MERCURY_ISA_VERSION
	.align		4
        /*0030*/ 	.byte	0x03, 0x5f
        /*0032*/ 	.short	0x0101


	//----- nvinfo : EIATTR_VRC_CTA_INIT_COUNT
	.align		4
        /*0034*/ 	.byte	0x02, 0x4a
	.zero		1
	.zero		1


	//----- nvinfo : EIATTR_EXIT_INSTR_OFFSETS
	.align		4
        /*0038*/ 	.byte	0x04, 0x1c
        /*003a*/ 	.short	(.L_13 - .L_12)


	//   ....[0]....
.L_12:
        /*003c*/ 	.word	0x000000f0


	//----- nvinfo : EIATTR_CBANK_PARAM_SIZE
	.align		4
.L_13:
        /*0040*/ 	.byte	0x03, 0x19
        /*0042*/ 	.short	0x0010


	//----- nvinfo : EIATTR_PARAM_CBANK
	.align		4
        /*0044*/ 	.byte	0x04, 0x0a
        /*0046*/ 	.short	(.L_15 - .L_14)
	.align		4
.L_14:
        /*0048*/ 	.word	index@(.nv.constant0._Z3maxPiS_)
        /*004c*/ 	.short	0x0380
        /*004e*/ 	.short	0x0010


	//----- nvinfo : EIATTR_SW_WAR
	.align		4
.L_15:
        /*0050*/ 	.byte	0x04, 0x36
        /*0052*/ 	.short	(.L_17 - .L_16)
.L_16:
        /*0054*/ 	.word	0x00000008
.L_17:


//--------------------- .nv.callgraph             --------------------------
	.section	.nv.callgraph,"",@"SHT_CUDA_CALLGRAPH"
	.align	4
	.sectionentsize	8
	.align		4
        /*0000*/ 	.word	0x00000000
	.align		4
        /*0004*/ 	.word	0xffffffff
	.align		4
        /*0008*/ 	.word	0x00000000
	.align		4
        /*000c*/ 	.word	0xfffffffe
	.align		4
        /*0010*/ 	.word	0x00000000
	.align		4
        /*0014*/ 	.word	0xfffffffd
	.align		4
        /*0018*/ 	.word	0x00000000
	.align		4
        /*001c*/ 	.word	0xfffffffc


//--------------------- .text._Z3maxPiS_          --------------------------
	.section	.text._Z3maxPiS_,"ax",@progbits
	.align	128
        .global         _Z3maxPiS_
        .type           _Z3maxPiS_,@function
        .size           _Z3maxPiS_,(.L_x_1 - _Z3maxPiS_)
        .other          _Z3maxPiS_,@"STO_CUDA_ENTRY STV_DEFAULT"
_Z3maxPiS_:
.text._Z3maxPiS_:
[----:B------:R-:W-:Y:S01]  /*0000*/  LDC R1, c[0x0][0x37c] ;  /* 0x0000df00ff017b82 */ /* 0x000fe20000000800 */
[----:B------:R-:W0:Y:S07]  /*0010*/  S2R R0, SR_TID.X ;  /* 0x0000000000007919 */ /* 0x000e2e0000002100 */
[----:B------:R-:W0:Y:S01]  /*0020*/  S2UR UR6, SR_CTAID.X ;  /* 0x00000000000679c3 */ /* 0x000e220000002500 */
[----:B------:R-:W1:Y:S07]  /*0030*/  LDCU.64 UR4, c[0x0][0x358] ;  /* 0x00006b00ff0477ac */ /* 0x000e6e0008000a00 */
[----:B------:R-:W0:Y:S08]  /*0040*/  LDC R7, c[0x0][0x360] ;  /* 0x0000d800ff077b82 */ /* 0x000e300000000800 */
[----:B------:R-:W2:Y:S01]  /*0050*/  LDC.64 R2, c[0x0][0x380] ;  /* 0x0000e000ff027b82 */ /* 0x000ea20000000a00 */
[----:B0-----:R-:W-:-:S05]  /*0060*/  IMAD R7, R7, UR6, R0 ;  /* 0x0000000607077c24 */ /* 0x001fca000f8e0200 */
[----:B------:R-:W-:-:S05]  /*0070*/  SHF.L.U32 R5, R7, 0x1, RZ ;  /* 0x0000000107057819 */ /* 0x000fca00000006ff */
[----:B--2---:R-:W-:Y:S02]  /*0080*/  IMAD.WIDE R2, R5, 0x4, R2 ;  /* 0x0000000405027825 */ /* 0x004fe400078e0202 */
[----:B------:R-:W0:Y:S03]  /*0090*/  LDC.64 R4, c[0x0][0x388] ;  /* 0x0000e200ff047b82 */ /* 0x000e260000000a00 */
[----:B-1----:R-:W2:Y:S04]  /*00a0*/  LDG.E R0, desc[UR4][R2.64] ;  /* 0x0000000402007981 */ /* 0x002ea8000c1e1900 */
[----:B------:R-:W2:Y:S01]  /*00b0*/  LDG.E R9, desc[UR4][R2.64+0x4] ;  /* 0x0000040402097981 */ /* 0x000ea2000c1e1900 */
[----:B0-----:R-:W-:Y:S01]  /*00c0*/  IMAD.WIDE R4, R7, 0x4, R4 ;  /* 0x0000000407047825 */ /* 0x001fe200078e0204 */
[----:B--2---:R-:W-:-:S05]  /*00d0*/  VIMNMX R9, PT, PT, R0, R9, !PT ;  /* 0x0000000900097248 */ /* 0x004fca0007fe0100 */
[----:B------:R-:W-:Y:S01]  /*00e0*/  STG.E desc[UR4][R4.64], R9 ;  /* 0x0000000904007986 */ /* 0x000fe2000c101904 */
[----:B------:R-:W-:Y:S05]  /*00f0*/  EXIT ;  /* 0x000000000000794d */ /* 0x000fea0003800000 */
.L_x_0:
[----:B------:R-:W-:-:S00]  /*0100*/  BRA `(.L_x_0) ;  /* 0xfffffffc00fc7947 */ /* 0x000fc0000383ffff */
[----:B------:R-:W-:-:S00]  /*0110*/  NOP ;  /* 0x0000000000007918 */ /* 0x000fc00000000000 */
        /* <DEDUP_REMOVED lines=14> */
.L_x_1:


//--------------------- .nv.shared.reserved.0     --------------------------
	.section	.nv.shared.reserved.0,"aw",@nobits
	.weak		__nv_reservedSMEM_offset_0_alias
	.size		__nv_reservedSMEM_offset_0_alias, 0, 64
	.other		__nv_reservedSMEM_offset_0_alias,@"STO_CUDA_RESERVED_SHARED STV_DEFAULT"
__nv_reservedSMEM_offset_0_alias:
	.zero		0
	.zero		64


//--------------------- .nv.constant0._Z3maxPiS_  --------------------------
	.section	.nv.constant0._Z3maxPiS_,"a",@progbits
	.sectionflags	@""
	.align	4
.nv.constant0._Z3maxPiS_:
	.zero		912


//--------------------- SYMBOLS --------------------------

	.type		.nv.reservedSmem.offset0,@object
	.size		.nv.reservedSmem.offset0,0x4
